	.headerflags	@"EF_CUDA_TEXMODE_UNIFIED EF_CUDA_64BIT_ADDRESS EF_CUDA_ACCELERATORS EF_CUDA_SM90 EF_CUDA_VIRTUAL_SM(EF_CUDA_SM90)"
	.elftype	@"ET_EXEC"


//--------------------- .nv.info                  --------------------------
	.section	.nv.info,"",@"SHT_CUDA_INFO"
	.align	4


	//----- nvinfo : EIATTR_REGCOUNT
	.align		4
        /*0000*/ 	.byte	0x04, 0x2f
        /*0002*/ 	.short	(.L_1 - .L_0)
	.align		4
.L_0:
        /*0004*/ 	.word	index@(triton_poi_fused_9)
        /*0008*/ 	.word	0x0000001e


	//----- nvinfo : EIATTR_MIN_STACK_SIZE
	.align		4
.L_1:
        /*000c*/ 	.byte	0x04, 0x12
        /*000e*/ 	.short	(.L_3 - .L_2)
	.align		4
.L_2:
        /*0010*/ 	.word	index@(triton_poi_fused_9)
        /*0014*/ 	.word	0x00000000


	//----- nvinfo : EIATTR_FRAME_SIZE
	.align		4
.L_3:
        /*0018*/ 	.byte	0x04, 0x11
        /*001a*/ 	.short	(.L_5 - .L_4)
	.align		4
.L_4:
        /*001c*/ 	.word	index@(triton_poi_fused_9)
        /*0020*/ 	.word	0x00000000


	//----- nvinfo : EIATTR_MIN_STACK_SIZE
	.align		4
.L_5:
        /*0024*/ 	.byte	0x04, 0x12
        /*0026*/ 	.short	(.L_7 - .L_6)
	.align		4
.L_6:
        /*0028*/ 	.word	index@(triton_poi_fused_9)
        /*002c*/ 	.word	0x00000000
.L_7:


//--------------------- .nv.info.triton_poi_fused_9 --------------------------
	.section	.nv.info.triton_poi_fused_9,"",@"SHT_CUDA_INFO"
	.sectionflags	@""
	.align	4


	//----- nvinfo : EIATTR_CUDA_API_VERSION
	.align		4
        /*0000*/ 	.byte	0x04, 0x37
        /*0002*/ 	.short	(.L_9 - .L_8)
.L_8:
        /*0004*/ 	.word	0x0000007c


	//----- nvinfo : EIATTR_KPARAM_INFO
	.align		4
.L_9:
        /*0008*/ 	.byte	0x04, 0x17
        /*000a*/ 	.short	(.L_11 - .L_10)
.L_10:
        /*000c*/ 	.word	0x00000000
        /*0010*/ 	.short	0x0003
        /*0012*/ 	.short	0x0014
        /*0014*/ 	.byte	0x00, 0xf0, 0x11, 0x00


	//----- nvinfo : EIATTR_KPARAM_INFO
	.align		4
.L_11:
        /*0018*/ 	.byte	0x04, 0x17
        /*001a*/ 	.short	(.L_13 - .L_12)
.L_12:
        /*001c*/ 	.word	0x00000000
        /*0020*/ 	.short	0x0002
        /*0022*/ 	.short	0x0010
        /*0024*/ 	.byte	0x00, 0xf0, 0x11, 0x00


	//----- nvinfo : EIATTR_KPARAM_INFO
	.align		4
.L_13:
        /*0028*/ 	.byte	0x04, 0x17
        /*002a*/ 	.short	(.L_15 - .L_14)
.L_14:
        /*002c*/ 	.word	0x00000000
        /*0030*/ 	.short	0x0001
        /*0032*/ 	.short	0x0008
        /*0034*/ 	.byte	0x00, 0xf4, 0x21, 0x00


	//----- nvinfo : EIATTR_KPARAM_INFO
	.align		4
.L_15:
        /*0038*/ 	.byte	0x04, 0x17
        /*003a*/ 	.short	(.L_17 - .L_16)
.L_16:
        /*003c*/ 	.word	0x00000000
        /*0040*/ 	.short	0x0000
        /*0042*/ 	.short	0x0000
        /*0044*/ 	.byte	0x00, 0xf4, 0x21, 0x00


	//----- nvinfo : EIATTR_SPARSE_MMA_MASK
	.align		4
.L_17:
        /*0048*/ 	.byte	0x03, 0x50
        /*004a*/ 	.short	0x0000


	//----- nvinfo : EIATTR_MAXREG_COUNT
	.align		4
        /*004c*/ 	.byte	0x03, 0x1b
        /*004e*/ 	.short	0x00ff


	//----- nvinfo : EIATTR_EXIT_INSTR_OFFSETS
	.align		4
        /*0050*/ 	.byte	0x04, 0x1c
        /*0052*/ 	.short	(.L_19 - .L_18)


	//   ....[0]....
.L_18:
        /*0054*/ 	.word	0x00000610


	//   ....[1]....
        /*0058*/ 	.word	0x00000660


	//----- nvinfo : EIATTR_REQNTID
	.align		4
.L_19:
        /*005c*/ 	.byte	0x04, 0x10
        /*005e*/ 	.short	(.L_21 - .L_20)
.L_20:
        /*0060*/ 	.word	0x00000080
        /*0064*/ 	.word	0x00000001
        /*0068*/ 	.word	0x00000001


	//----- nvinfo : EIATTR_CBANK_PARAM_SIZE
	.align		4
.L_21:
        /*006c*/ 	.byte	0x03, 0x19
        /*006e*/ 	.short	0x0018


	//----- nvinfo : EIATTR_PARAM_CBANK
	.align		4
        /*0070*/ 	.byte	0x04, 0x0a
        /*0072*/ 	.short	(.L_23 - .L_22)
	.align		4
.L_22:
        /*0074*/ 	.word	index@(.nv.constant0.triton_poi_fused_9)
        /*0078*/ 	.short	0x0210
        /*007a*/ 	.short	0x0018


	//----- nvinfo : EIATTR_SW_WAR
	.align		4
.L_23:
        /*007c*/ 	.byte	0x04, 0x36
        /*007e*/ 	.short	(.L_25 - .L_24)
.L_24:
        /*0080*/ 	.word	0x00000008
.L_25:


//--------------------- .nv.callgraph             --------------------------
	.section	.nv.callgraph,"",@"SHT_CUDA_CALLGRAPH"
	.align	4
	.sectionentsize	8
	.align		4
        /*0000*/ 	.word	0x00000000
	.align		4
        /*0004*/ 	.word	0xffffffff
	.align		4
        /*0008*/ 	.word	0x00000000
	.align		4
        /*000c*/ 	.word	0xfffffffe
	.align		4
        /*0010*/ 	.word	0x00000000
	.align		4
        /*0014*/ 	.word	0xfffffffd
	.align		4
        /*0018*/ 	.word	0x00000000
	.align		4
        /*001c*/ 	.word	0xfffffffc


//--------------------- .text.triton_poi_fused_9  --------------------------
	.section	.text.triton_poi_fused_9,"ax",@progbits
	.sectionflags	@"SHF_BARRIERS=1"
	.align	128
        .global         triton_poi_fused_9
        .type           triton_poi_fused_9,@function
        .size           triton_poi_fused_9,(.L_x_1 - triton_poi_fused_9)
        .other          triton_poi_fused_9,@"STO_CUDA_ENTRY STV_DEFAULT"
triton_poi_fused_9:
.text.triton_poi_fused_9:
[----:B------:R-:W0:Y:S01]  /*0000*/  LDC R1, c[0x0][0x28] ;  /* 0x00000a00ff017b82 */ /* 0x000e220000000800 */
[----:B------:R-:W1:Y:S07]  /*0010*/  S2R R0, SR_CTAID.X ;  /* 0x0000000000007919 */ /* 0x000e6e0000002500 */
[----:B------:R-:W2:Y:S01]  /*0020*/  LDC.64 R14, c[0x0][0x210] ;  /* 0x00008400ff0e7b82 */ /* 0x000ea20000000a00 */
[----:B------:R-:W-:Y:S01]  /*0030*/  IMAD.MOV.U32 R19, RZ, RZ, RZ ;  /* 0x000000ffff137224 */ /* 0x000fe200078e00ff */
[----:B------:R-:W-:Y:S01]  /*0040*/  ULDC.64 UR6, c[0x0][0x208] ;  /* 0x0000820000067ab9 */ /* 0x000fe20000000a00 */
[----:B------:R-:W3:Y:S01]  /*0050*/  S2R R17, SR_TID.X ;  /* 0x0000000000117919 */ /* 0x000ee20000002100 */
[----:B------:R-:W4:Y:S01]  /*0060*/  S2R R18, SR_CTAID.Y ;  /* 0x0000000000127919 */ /* 0x000f220000002600 */
[----:B------:R-:W-:-:S02]  /*0070*/  IMAD.MOV.U32 R20, RZ, RZ, RZ ;  /* 0x000000ffff147224 */ /* 0x000fc400078e00ff */
[----:B-1----:R-:W-:Y:S01]  /*0080*/  IMAD.SHL.U32 R0, R0, 0x8, RZ ;  /* 0x0000000800007824 */ /* 0x002fe200078e00ff */
[----:B---3--:R-:W-:-:S04]  /*0090*/  SHF.R.U32.HI R21, RZ, 0x3, R17 ;  /* 0x00000003ff157819 */ /* 0x008fc80000011611 */
[----:B------:R-:W-:Y:S01]  /*00a0*/  LOP3.LUT R6, R0, 0x7, R17, 0xf8, !PT ;  /* 0x0000000700067812 */ /* 0x000fe200078ef811 */
[----:B----4-:R-:W-:Y:S01]  /*00b0*/  IMAD.SHL.U32 R16, R18, 0x80, RZ ;  /* 0x0000008012107824 */ /* 0x010fe200078e00ff */
[----:B------:R-:W-:Y:S02]  /*00c0*/  SGXT.U32 R21, R21, 0x4 ;  /* 0x000000041515781a */ /* 0x000fe40000000000 */
[----:B------:R-:W-:Y:S02]  /*00d0*/  ISETP.GE.AND P0, PT, R6, 0x7, PT ;  /* 0x000000070600780c */ /* 0x000fe40003f06270 */
[----:B------:R-:W-:Y:S02]  /*00e0*/  LOP3.LUT R2, R16, R21, RZ, 0xfc, !PT ;  /* 0x0000001510027212 */ /* 0x000fe400078efcff */
[----:B------:R-:W-:Y:S02]  /*00f0*/  LOP3.LUT R3, R16, 0x10, R21, 0xfe, !PT ;  /* 0x0000001010037812 */ /* 0x000fe400078efe15 */
[----:B------:R-:W-:Y:S01]  /*0100*/  LOP3.LUT R4, R16, 0x20, R21, 0xfe, !PT ;  /* 0x0000002010047812 */ /* 0x000fe200078efe15 */
[--C-:B------:R-:W-:Y:S01]  /*0110*/  IMAD R27, R2, 0x7, R6.reuse ;  /* 0x00000007021b7824 */ /* 0x100fe200078e0206 */
[----:B------:R-:W-:Y:S01]  /*0120*/  LOP3.LUT R7, R16, 0x30, R21, 0xfe, !PT ;  /* 0x0000003010077812 */ /* 0x000fe200078efe15 */
[--C-:B------:R-:W-:Y:S01]  /*0130*/  IMAD R3, R3, 0x7, R6.reuse ;  /* 0x0000000703037824 */ /* 0x100fe200078e0206 */
[----:B------:R-:W-:Y:S01]  /*0140*/  LOP3.LUT R9, R16, 0x40, R21, 0xfe, !PT ;  /* 0x0000004010097812 */ /* 0x000fe200078efe15 */
[--C-:B------:R-:W-:Y:S01]  /*0150*/  IMAD R5, R4, 0x7, R6.reuse ;  /* 0x0000000704057824 */ /* 0x100fe200078e0206 */
[----:B------:R-:W-:Y:S01]  /*0160*/  LOP3.LUT R11, R16, 0x50, R21, 0xfe, !PT ;  /* 0x00000050100b7812 */ /* 0x000fe200078efe15 */
[----:B------:R-:W-:Y:S01]  /*0170*/  IMAD R7, R7, 0x7, R6 ;  /* 0x0000000707077824 */ /* 0x000fe200078e0206 */
[----:B------:R-:W-:Y:S01]  /*0180*/  LOP3.LUT R13, R16, 0x60, R21, 0xfe, !PT ;  /* 0x00000060100d7812 */ /* 0x000fe200078efe15 */
[----:B--2---:R-:W-:Y:S01]  /*0190*/  IMAD.WIDE R26, R27, 0x4, R14 ;  /* 0x000000041b1a7825 */ /* 0x004fe200078e020e */
[----:B------:R-:W-:-:S03]  /*01a0*/  LOP3.LUT R23, R16, 0x70, R21, 0xfe, !PT ;  /* 0x0000007010177812 */ /* 0x000fc600078efe15 */
[--C-:B------:R-:W-:Y:S01]  /*01b0*/  IMAD R9, R9, 0x7, R6.reuse ;  /* 0x0000000709097824 */ /* 0x100fe200078e0206 */
[----:B------:R1:W2:Y:S01]  /*01c0*/  @!P0 LDG.E.EL R19, desc[UR6][R26.64] ;  /* 0x000000061a138981 */ /* 0x0002a2000c2e1900 */
[--C-:B------:R-:W-:Y:S02]  /*01d0*/  IMAD R11, R11, 0x7, R6.reuse ;  /* 0x000000070b0b7824 */ /* 0x100fe400078e0206 */
[--C-:B------:R-:W-:Y:S02]  /*01e0*/  IMAD R13, R13, 0x7, R6.reuse ;  /* 0x000000070d0d7824 */ /* 0x100fe400078e0206 */
[----:B------:R-:W-:Y:S02]  /*01f0*/  IMAD R23, R23, 0x7, R6 ;  /* 0x0000000717177824 */ /* 0x000fe400078e0206 */
[----:B------:R-:W-:Y:S01]  /*0200*/  IMAD.WIDE R2, R3, 0x4, R14 ;  /* 0x0000000403027825 */ /* 0x000fe200078e020e */
[----:B------:R-:W-:-:S03]  /*0210*/  CS2R R24, SRZ ;  /* 0x0000000000187805 */ /* 0x000fc6000001ff00 */
[--C-:B------:R-:W-:Y:S01]  /*0220*/  IMAD.WIDE R4, R5, 0x4, R14.reuse ;  /* 0x0000000405047825 */ /* 0x100fe200078e020e */
[----:B-1----:R-:W-:Y:S01]  /*0230*/  CS2R R26, SRZ ;  /* 0x00000000001a7805 */ /* 0x002fe2000001ff00 */
[----:B------:R1:W3:Y:S02]  /*0240*/  @!P0 LDG.E.EL R20, desc[UR6][R2.64] ;  /* 0x0000000602148981 */ /* 0x0002e4000c2e1900 */
[----:B------:R-:W-:-:S04]  /*0250*/  IMAD.WIDE R6, R7, 0x4, R14 ;  /* 0x0000000407067825 */ /* 0x000fc800078e020e */
[--C-:B------:R-:W-:Y:S01]  /*0260*/  IMAD.WIDE R8, R9, 0x4, R14.reuse ;  /* 0x0000000409087825 */ /* 0x100fe200078e020e */
[----:B------:R-:W4:Y:S03]  /*0270*/  @!P0 LDG.E.EL R24, desc[UR6][R6.64] ;  /* 0x0000000606188981 */ /* 0x000f26000c2e1900 */
[----:B------:R-:W-:-:S04]  /*0280*/  IMAD.WIDE R10, R11, 0x4, R14 ;  /* 0x000000040b0a7825 */ /* 0x000fc800078e020e */
[--C-:B------:R-:W-:Y:S01]  /*0290*/  IMAD.WIDE R12, R13, 0x4, R14.reuse ;  /* 0x000000040d0c7825 */ /* 0x100fe200078e020e */
[----:B------:R-:W5:Y:S03]  /*02a0*/  @!P0 LDG.E.EL R25, desc[UR6][R10.64] ;  /* 0x000000060a198981 */ /* 0x000f66000c2e1900 */
[----:B------:R-:W-:Y:S01]  /*02b0*/  IMAD.WIDE R14, R23, 0x4, R14 ;  /* 0x00000004170e7825 */ /* 0x000fe200078e020e */
[----:B------:R-:W5:Y:S03]  /*02c0*/  @!P0 LDG.E.EL R27, desc[UR6][R12.64] ;  /* 0x000000060c1b8981 */ /* 0x000f66000c2e1900 */
[----:B------:R-:W-:Y:S01]  /*02d0*/  IMAD.MOV.U32 R22, RZ, RZ, RZ ;  /* 0x000000ffff167224 */ /* 0x000fe200078e00ff */
[----:B------:R-:W5:Y:S01]  /*02e0*/  @!P0 LDG.E.EL R26, desc[UR6][R14.64] ;  /* 0x000000060e1a8981 */ /* 0x000f62000c2e1900 */
[----:B------:R-:W-:-:S04]  /*02f0*/  IMAD.MOV.U32 R23, RZ, RZ, RZ ;  /* 0x000000ffff177224 */ /* 0x000fc800078e00ff */
[----:B------:R1:W5:Y:S04]  /*0300*/  @!P0 LDG.E.EL R22, desc[UR6][R4.64] ;  /* 0x0000000604168981 */ /* 0x000368000c2e1900 */
[----:B------:R1:W5:Y:S01]  /*0310*/  @!P0 LDG.E.EL R23, desc[UR6][R8.64] ;  /* 0x0000000608178981 */ /* 0x000362000c2e1900 */
[----:B------:R-:W1:Y:S02]  /*0320*/  S2UR UR5, SR_CgaCtaId ;  /* 0x00000000000579c3 */ /* 0x000e640000008800 */
[----:B-1----:R-:W-:Y:S01]  /*0330*/  IMAD.SHL.U32 R2, R17, 0x80, RZ ;  /* 0x0000008011027824 */ /* 0x002fe200078e00ff */
[----:B------:R-:W-:-:S04]  /*0340*/  UMOV UR4, 0x400 ;  /* 0x0000040000047882 */ /* 0x000fc80000000000 */
[----:B------:R-:W-:-:S04]  /*0350*/  LOP3.LUT R2, R2, 0x380, RZ, 0xc0, !PT ;  /* 0x0000038002027812 */ /* 0x000fc800078ec0ff */
[----:B------:R-:W-:-:S04]  /*0360*/  LOP3.LUT R21, R2, R21, RZ, 0xfc, !PT ;  /* 0x0000001502157212 */ /* 0x000fc800078efcff */
[----:B------:R-:W-:Y:S01]  /*0370*/  LEA.HI R21, R2, R21, RZ, 0x1b ;  /* 0x0000001502157211 */ /* 0x000fe200078fd8ff */
[----:B0-----:R-:W-:-:S06]  /*0380*/  UPRMT UR4, UR5, 0x654, UR4 ;  /* 0x0000065405047896 */ /* 0x001fcc0008000004 */
[----:B------:R-:W-:Y:S01]  /*0390*/  LEA R21, R21, UR4, 0x2 ;  /* 0x0000000415157c11 */ /* 0x000fe2000f8e10ff */
[----:B------:R-:W-:Y:S01]  /*03a0*/  IMAD.SHL.U32 R3, R17, 0x4, RZ ;  /* 0x0000000411037824 */ /* 0x000fe200078e00ff */
[----:B------:R-:W-:-:S04]  /*03b0*/  SHF.R.U32.HI R2, RZ, 0x3, R17 ;  /* 0x00000003ff027819 */ /* 0x000fc80000011611 */
[----:B------:R-:W-:Y:S02]  /*03c0*/  LOP3.LUT R5, R2, 0xc, RZ, 0xc0, !PT ;  /* 0x0000000c02057812 */ /* 0x000fe400078ec0ff */
[----:B------:R-:W-:-:S05]  /*03d0*/  LOP3.LUT R8, R3, 0x1fc, RZ, 0xc0, !PT ;  /* 0x000001fc03087812 */ /* 0x000fca00078ec0ff */
[----:B------:R-:W-:Y:S01]  /*03e0*/  IMAD.IADD R5, R8, 0x1, R5 ;  /* 0x0000000108057824 */ /* 0x000fe200078e0205 */
[----:B------:R-:W-:-:S04]  /*03f0*/  SHF.R.S32.HI R18, RZ, 0x18, R18 ;  /* 0x00000018ff127819 */ /* 0x000fc80000011412 */
[----:B------:R-:W-:Y:S02]  /*0400*/  LEA R5, R5, UR4, 0x2 ;  /* 0x0000000405057c11 */ /* 0x000fe4000f8e10ff */
[----:B------:R-:W-:Y:S02]  /*0410*/  LOP3.LUT R16, R16, 0x7c, R3, 0xf8, !PT ;  /* 0x0000007c10107812 */ /* 0x000fe400078ef803 */
[----:B------:R-:W-:-:S04]  /*0420*/  SGXT R3, R18, 0x1 ;  /* 0x000000011203781a */ /* 0x000fc80000000200 */
[----:B------:R-:W-:Y:S02]  /*0430*/  LEA.HI R10, R3, R16, RZ, 0x7 ;  /* 0x00000010030a7211 */ /* 0x000fe400078f38ff */
[----:B------:R-:W0:Y:S02]  /*0440*/  LDC.64 R2, c[0x0][0x218] ;  /* 0x00008600ff027b82 */ /* 0x000e240000000a00 */
[----:B------:R-:W-:Y:S02]  /*0450*/  LOP3.LUT R9, R10, 0xffffff80, RZ, 0xc0, !PT ;  /* 0xffffff800a097812 */ /* 0x000fe400078ec0ff */
[----:B------:R-:W-:-:S03]  /*0460*/  SHF.R.U32.HI R17, RZ, 0x5, R17 ;  /* 0x00000005ff117819 */ /* 0x000fc60000011611 */
[----:B------:R-:W-:Y:S01]  /*0470*/  IMAD.IADD R11, R16, 0x1, -R9 ;  /* 0x00000001100b7824 */ /* 0x000fe200078e0a09 */
[----:B------:R-:W-:Y:S02]  /*0480*/  SGXT.U32 R9, R17, 0x2 ;  /* 0x000000021109781a */ /* 0x000fe40000000000 */
[----:B------:R-:W-:Y:S02]  /*0490*/  LOP3.LUT R12, R8, 0x200, RZ, 0xfc, !PT ;  /* 0x00000200080c7812 */ /* 0x000fe400078efcff */
[----:B------:R-:W-:Y:S02]  /*04a0*/  LOP3.LUT R9, R0, R9, RZ, 0xfc, !PT ;  /* 0x0000000900097212 */ /* 0x000fe400078efcff */
[----:B------:R-:W-:Y:S02]  /*04b0*/  SHF.R.S32.HI R10, RZ, 0x7, R10 ;  /* 0x00000007ff0a7819 */ /* 0x000fe4000001140a */
[C---:B------:R-:W-:Y:S02]  /*04c0*/  LOP3.LUT R0, R9.reuse, 0x4, RZ, 0xfc, !PT ;  /* 0x0000000409007812 */ /* 0x040fe400078efcff */
[----:B------:R-:W-:Y:S01]  /*04d0*/  SHF.R.U32.HI R12, RZ, 0x5, R12 ;  /* 0x00000005ff0c7819 */ /* 0x000fe2000001160c */
[----:B------:R-:W-:Y:S01]  /*04e0*/  IMAD R10, R10, 0x380, R11 ;  /* 0x000003800a0a7824 */ /* 0x000fe200078e020b */
[----:B------:R-:W-:-:S02]  /*04f0*/  ISETP.GE.AND P1, PT, R9, 0x7, PT ;  /* 0x000000070900780c */ /* 0x000fc40003f26270 */
[----:B------:R-:W-:Y:S02]  /*0500*/  ISETP.GE.AND P0, PT, R0, 0x7, PT ;  /* 0x000000070000780c */ /* 0x000fe40003f06270 */
[----:B------:R-:W-:Y:S01]  /*0510*/  LOP3.LUT R11, R12, 0x1c, RZ, 0xc0, !PT ;  /* 0x0000001c0c0b7812 */ /* 0x000fe200078ec0ff */
[----:B------:R-:W-:-:S04]  /*0520*/  IMAD R9, R9, 0x80, R10 ;  /* 0x0000008009097824 */ /* 0x000fc800078e020a */
[----:B------:R-:W-:Y:S02]  /*0530*/  IMAD.IADD R11, R8, 0x1, R11 ;  /* 0x00000001080b7824 */ /* 0x000fe400078e020b */
[----:B0-----:R-:W-:-:S03]  /*0540*/  IMAD.WIDE R8, R9, 0x4, R2 ;  /* 0x0000000409087825 */ /* 0x001fc600078e0202 */
[----:B------:R-:W-:Y:S01]  /*0550*/  LEA R11, R11, UR4, 0x2 ;  /* 0x000000040b0b7c11 */ /* 0x000fe2000f8e10ff */
[----:B--2---:R-:W-:Y:S04]  /*0560*/  STS [R21], R19 ;  /* 0x0000001315007388 */ /* 0x004fe80000000800 */
[----:B---3--:R-:W-:Y:S04]  /*0570*/  STS [R21+0x40], R20 ;  /* 0x0000401415007388 */ /* 0x008fe80000000800 */
[----:B----4-:R-:W-:Y:S04]  /*0580*/  STS [R21+0xc0], R24 ;  /* 0x0000c01815007388 */ /* 0x010fe80000000800 */
[----:B-----5:R-:W-:Y:S04]  /*0590*/  STS [R21+0x140], R25 ;  /* 0x0001401915007388 */ /* 0x020fe80000000800 */
[----:B------:R-:W-:Y:S04]  /*05a0*/  STS [R21+0x180], R27 ;  /* 0x0001801b15007388 */ /* 0x000fe80000000800 */
[----:B------:R-:W-:Y:S04]  /*05b0*/  STS [R21+0x1c0], R26 ;  /* 0x0001c01a15007388 */ /* 0x000fe80000000800 */
[----:B------:R-:W-:Y:S04]  /*05c0*/  STS [R21+0x80], R22 ;  /* 0x0000801615007388 */ /* 0x000fe80000000800 */
[----:B------:R-:W-:Y:S01]  /*05d0*/  STS [R21+0x100], R23 ;  /* 0x0001001715007388 */ /* 0x000fe20000000800 */
[----:B------:R-:W-:Y:S06]  /*05e0*/  BAR.SYNC.DEFER_BLOCKING 0x0 ;  /* 0x0000000000007b1d */ /* 0x000fec0000010000 */
[----:B------:R-:W0:Y:S04]  /*05f0*/  LDS.128 R4, [R5] ;  /* 0x0000000005047984 */ /* 0x000e280000000c00 */
[----:B0-----:R0:W-:Y:S02]  /*0600*/  @!P1 STG.E.128 desc[UR6][R8.64], R4 ;  /* 0x0000000408009986 */ /* 0x0011e4000c101d06 */
[----:B0-----:R-:W-:Y:S05]  /*0610*/  @P0 EXIT ;  /* 0x000000000000094d */ /* 0x001fea0003800000 */
[----:B------:R-:W1:Y:S01]  /*0620*/  LDS.128 R12, [R11+0x800] ;  /* 0x000800000b0c7984 */ /* 0x000e620000000c00 */
[----:B0-----:R-:W-:-:S04]  /*0630*/  IMAD R5, R0, 0x80, R10 ;  /* 0x0000008000057824 */ /* 0x001fc800078e020a */
[----:B------:R-:W-:-:S05]  /*0640*/  IMAD.WIDE R2, R5, 0x4, R2 ;  /* 0x0000000405027825 */ /* 0x000fca00078e0202 */
[----:B-1----:R-:W-:Y:S01]  /*0650*/  STG.E.128 desc[UR6][R2.64], R12 ;  /* 0x0000000c02007986 */ /* 0x002fe2000c101d06 */
[----:B------:R-:W-:Y:S05]  /*0660*/  EXIT ;  /* 0x000000000000794d */ /* 0x000fea0003800000 */
.L_x_0:
[----:B------:R-:W-:-:S00]  /*0670*/  BRA `(.L_x_0) ;  /* 0xfffffffc00fc7947 */ /* 0x000fc0000383ffff */
[----:B------:R-:W-:-:S00]  /*0680*/  NOP ;  /* 0x0000000000007918 */ /* 0x000fc00000000000 */
[----:B------:R-:W-:-:S00]  /*0690*/  NOP ;  /* 0x0000000000007918 */ /* 0x000fc00000000000 */
[----:B------:R-:W-:-:S00]  /*06a0*/  NOP ;  /* 0x0000000000007918 */ /* 0x000fc00000000000 */
[----:B------:R-:W-:-:S00]  /*06b0*/  NOP ;  /* 0x0000000000007918 */ /* 0x000fc00000000000 */
[----:B------:R-:W-:-:S00]  /*06c0*/  NOP ;  /* 0x0000000000007918 */ /* 0x000fc00000000000 */
[----:B------:R-:W-:-:S00]  /*06d0*/  NOP ;  /* 0x0000000000007918 */ /* 0x000fc00000000000 */
[----:B------:R-:W-:-:S00]  /*06e0*/  NOP ;  /* 0x0000000000007918 */ /* 0x000fc00000000000 */
[----:B------:R-:W-:-:S00]  /*06f0*/  NOP ;  /* 0x0000000000007918 */ /* 0x000fc00000000000 */
.L_x_1:


//--------------------- .nv.shared.triton_poi_fused_9 --------------------------
	.section	.nv.shared.triton_poi_fused_9,"aw",@nobits
	.sectionflags	@""
	.align	16
	.zero		1024


//--------------------- .nv.constant0.triton_poi_fused_9 --------------------------
	.section	.nv.constant0.triton_poi_fused_9,"a",@progbits
	.sectionflags	@""
	.align	4
.nv.constant0.triton_poi_fused_9:
	.zero		552
